//
// Generated by NVIDIA NVVM Compiler
//
// Compiler Build ID: CL-36424714
// Cuda compilation tools, release 13.0, V13.0.88
// Based on NVVM 20.0.0
//

.version 9.0
.target sm_100
.address_size 64

	// .globl	_Z4vaddPKfS0_Pfi

.visible .entry _Z4vaddPKfS0_Pfi(
	.param .u64 .ptr .align 1 _Z4vaddPKfS0_Pfi_param_0,
	.param .u64 .ptr .align 1 _Z4vaddPKfS0_Pfi_param_1,
	.param .u64 .ptr .align 1 _Z4vaddPKfS0_Pfi_param_2,
	.param .u32 _Z4vaddPKfS0_Pfi_param_3
)
{
	.reg .pred 	%p<2>;
	.reg .b32 	%r<6>;
	.reg .b32 	%f<4>;
	.reg .b64 	%rd<11>;

	ld.param.u64 	%rd1, [_Z4vaddPKfS0_Pfi_param_0];
	ld.param.u64 	%rd2, [_Z4vaddPKfS0_Pfi_param_1];
	ld.param.u64 	%rd3, [_Z4vaddPKfS0_Pfi_param_2];
	ld.param.u32 	%r2, [_Z4vaddPKfS0_Pfi_param_3];
	mov.u32 	%r3, %tid.x;
	mov.u32 	%r4, %ctaid.x;
	mov.u32 	%r5, %ntid.x;
	mad.lo.s32 	%r1, %r4, %r5, %r3;
	setp.ge.s32 	%p1, %r1, %r2;
	@%p1 bra 	$L__BB0_2;
	cvta.to.global.u64 	%rd4, %rd1;
	cvta.to.global.u64 	%rd5, %rd2;
	cvta.to.global.u64 	%rd6, %rd3;
	mul.wide.s32 	%rd7, %r1, 4;
	add.s64 	%rd8, %rd4, %rd7;
	ld.global.f32 	%f1, [%rd8];
	add.s64 	%rd9, %rd5, %rd7;
	ld.global.f32 	%f2, [%rd9];
	add.f32 	%f3, %f1, %f2;
	add.s64 	%rd10, %rd6, %rd7;
	st.global.f32 	[%rd10], %f3;
$L__BB0_2:
	ret;

}


// ===== COMPILED SASS (sm_100) =====

	.target	sm_100

	.elftype	@"ET_EXEC"


//--------------------- .note.nv.tkinfo           --------------------------
	.section	.note.nv.tkinfo,"",@"SHT_NOTE"
	.sectionflags	@"SHF_NOTE_NV_TKINFO"
	.tkinfo
        /*0018*/ 	.word	0x00000002
        /*0030*/ 	.string	""
        /*0030*/ 	.string	"ptxas"
        /*0030*/ 	.string	"Cuda compilation tools, release 13.0, V13.0.88"
        /*0030*/ 	.string	"Build cuda_13.0.r13.0/compiler.36424714_0"
        /*0030*/ 	.string	"-arch sm_100 -m 64 "



//--------------------- .note.nv.cuinfo           --------------------------
	.section	.note.nv.cuinfo,"",@"SHT_NOTE"
	.sectionflags	@"SHF_NOTE_NV_CUINFO"
        /*0018*/ 	.short	0x0002
        /*001a*/ 	.short	0x0064
        /*001c*/ 	.short	0x0082
	.zero		2


//--------------------- .nv.info                  --------------------------
	.section	.nv.info,"",@"SHT_CUDA_INFO"
	.align	4


	//----- nvinfo : EIATTR_REGCOUNT
	.align		4
        /*0000*/ 	.byte	0x04, 0x2f
        /*0002*/ 	.short	(.L_1 - .L_0)
	.align		4
.L_0:
        /*0004*/ 	.word	index@(_Z4vaddPKfS0_Pfi)
        /*0008*/ 	.word	0x0000000c


	//----- nvinfo : EIATTR_FRAME_SIZE
	.align		4
.L_1:
        /*000c*/ 	.byte	0x04, 0x11
        /*000e*/ 	.short	(.L_3 - .L_2)
	.align		4
.L_2:
        /*0010*/ 	.word	index@(_Z4vaddPKfS0_Pfi)
        /*0014*/ 	.word	0x00000000


	//----- nvinfo : EIATTR_MIN_STACK_SIZE
	.align		4
.L_3:
        /*0018*/ 	.byte	0x04, 0x12
        /*001a*/ 	.short	(.L_5 - .L_4)
	.align		4
.L_4:
        /*001c*/ 	.word	index@(_Z4vaddPKfS0_Pfi)
        /*0020*/ 	.word	0x00000000
.L_5:


//--------------------- .nv.compat                --------------------------
	.section	.nv.compat,"",@"SHT_CUDA_COMPAT_INFO"
	.align	4
        /*0000*/ 	.byte	0x02, 0x09, 0x00, 0x00, 0x02, 0x02, 0x01, 0x00, 0x02, 0x05, 0x05, 0x00, 0x03, 0x07, 0x01, 0x01
        /*0010*/ 	.byte	0x02, 0x03, 0x00, 0x00, 0x02, 0x06, 0x01, 0x00, 0x04, 0x0b, 0x08, 0x00, 0x09, 0x00, 0x00, 0x00
        /*0020*/ 	.byte	0x00, 0x00, 0x00, 0x00


//--------------------- .nv.info._Z4vaddPKfS0_Pfi --------------------------
	.section	.nv.info._Z4vaddPKfS0_Pfi,"",@"SHT_CUDA_INFO"
	.sectionflags	@""
	.align	4


	//----- nvinfo : EIATTR_CUDA_API_VERSION
	.align		4
        /*0000*/ 	.byte	0x04, 0x37
        /*0002*/ 	.short	(.L_7 - .L_6)
.L_6:
        /*0004*/ 	.word	0x00000082


	//----- nvinfo : EIATTR_KPARAM_INFO
	.align		4
.L_7:
        /*0008*/ 	.byte	0x04, 0x17
        /*000a*/ 	.short	(.L_9 - .L_8)
.L_8:
        /*000c*/ 	.word	0x00000000
        /*0010*/ 	.short	0x0003
        /*0012*/ 	.short	0x0018
        /*0014*/ 	.byte	0x00, 0xf0, 0x11, 0x00


	//----- nvinfo : EIATTR_KPARAM_INFO
	.align		4
.L_9:
        /*0018*/ 	.byte	0x04, 0x17
        /*001a*/ 	.short	(.L_11 - .L_10)
.L_10:
        /*001c*/ 	.word	0x00000000
        /*0020*/ 	.short	0x0002
        /*0022*/ 	.short	0x0010
        /*0024*/ 	.byte	0x00, 0xf5, 0x21, 0x00


	//----- nvinfo : EIATTR_KPARAM_INFO
	.align		4
.L_11:
        /*0028*/ 	.byte	0x04, 0x17
        /*002a*/ 	.short	(.L_13 - .L_12)
.L_12:
        /*002c*/ 	.word	0x00000000
        /*0030*/ 	.short	0x0001
        /*0032*/ 	.short	0x0008
        /*0034*/ 	.byte	0x00, 0xf5, 0x21, 0x00


	//----- nvinfo : EIATTR_KPARAM_INFO
	.align		4
.L_13:
        /*0038*/ 	.byte	0x04, 0x17
        /*003a*/ 	.short	(.L_15 - .L_14)
.L_14:
        /*003c*/ 	.word	0x00000000
        /*0040*/ 	.short	0x0000
        /*0042*/ 	.short	0x0000
        /*0044*/ 	.byte	0x00, 0xf5, 0x21, 0x00


	//----- nvinfo : EIATTR_SPARSE_MMA_MASK
	.align		4
.L_15:
        /*0048*/ 	.byte	0x03, 0x50
        /*004a*/ 	.short	0x0000


	//----- nvinfo : EIATTR_MAXREG_COUNT
	.align		4
        /*004c*/ 	.byte	0x03, 0x1b
        /*004e*/ 	.short	0x00ff


	//----- nvinfo : EIATTR_MERCURY_ISA_VERSION
	.align		4
        /*0050*/ 	.byte	0x03, 0x5f
        /*0052*/ 	.short	0x0101


	//----- nvinfo : EIATTR_VRC_CTA_INIT_COUNT
	.align		4
        /*0054*/ 	.byte	0x02, 0x4a
	.zero		1
	.zero		1


	//----- nvinfo : EIATTR_EXIT_INSTR_OFFSETS
	.align		4
        /*0058*/ 	.byte	0x04, 0x1c
        /*005a*/ 	.short	(.L_17 - .L_16)


	//   ....[0]....
.L_16:
        /*005c*/ 	.word	0x00000070


	//   ....[1]....
        /*0060*/ 	.word	0x00000130


	//----- nvinfo : EIATTR_CBANK_PARAM_SIZE
	.align		4
.L_17:
        /*0064*/ 	.byte	0x03, 0x19
        /*0066*/ 	.short	0x001c


	//----- nvinfo : EIATTR_PARAM_CBANK
	.align		4
        /*0068*/ 	.byte	0x04, 0x0a
        /*006a*/ 	.short	(.L_19 - .L_18)
	.align		4
.L_18:
        /*006c*/ 	.word	index@(.nv.constant0._Z4vaddPKfS0_Pfi)
        /*0070*/ 	.short	0x0380
        /*0072*/ 	.short	0x001c


	//----- nvinfo : EIATTR_SW_WAR
	.align		4
.L_19:
        /*0074*/ 	.byte	0x04, 0x36
        /*0076*/ 	.short	(.L_21 - .L_20)
.L_20:
        /*0078*/ 	.word	0x00000008
.L_21:


//--------------------- .nv.callgraph             --------------------------
	.section	.nv.callgraph,"",@"SHT_CUDA_CALLGRAPH"
	.align	4
	.sectionentsize	8
	.align		4
        /*0000*/ 	.word	0x00000000
	.align		4
        /*0004*/ 	.word	0xffffffff
	.align		4
        /*0008*/ 	.word	0x00000000
	.align		4
        /*000c*/ 	.word	0xfffffffe
	.align		4
        /*0010*/ 	.word	0x00000000
	.align		4
        /*0014*/ 	.word	0xfffffffd
	.align		4
        /*0018*/ 	.word	0x00000000
	.align		4
        /*001c*/ 	.word	0xfffffffc


//--------------------- .text._Z4vaddPKfS0_Pfi    --------------------------
	.section	.text._Z4vaddPKfS0_Pfi,"ax",@progbits
	.align	128
        .global         _Z4vaddPKfS0_Pfi
        .type           _Z4vaddPKfS0_Pfi,@function
        .size           _Z4vaddPKfS0_Pfi,(.L_x_1 - _Z4vaddPKfS0_Pfi)
        .other          _Z4vaddPKfS0_Pfi,@"STO_CUDA_ENTRY STV_DEFAULT"
_Z4vaddPKfS0_Pfi:
.text._Z4vaddPKfS0_Pfi:
[----:B------:R-:W-:Y:S01]  /*0000*/  LDC R1, c[0x0][0x37c] ;  /* 0x0000df00ff017b82 */ /* 0x000fe20000000800 */
[----:B------:R-:W0:Y:S07]  /*0010*/  S2R R9, SR_TID.X ;  /* 0x0000000000097919 */ /* 0x000e2e0000002100 */
[----:B------:R-:W0:Y:S01]  /*0020*/  S2UR UR4, SR_CTAID.X ;  /* 0x00000000000479c3 */ /* 0x000e220000002500 */
[----:B------:R-:W1:Y:S07]  /*0030*/  LDCU UR5, c[0x0][0x398] ;  /* 0x00007300ff0577ac */ /* 0x000e6e0008000800 */
[----:B------:R-:W0:Y:S02]  /*0040*/  LDC R0, c[0x0][0x360] ;  /* 0x0000d800ff007b82 */ /* 0x000e240000000800 */
[----:B0-----:R-:W-:-:S05]  /*0050*/  IMAD R9, R0, UR4, R9 ;  /* 0x0000000400097c24 */ /* 0x001fca000f8e0209 */
[----:B-1----:R-:W-:-:S13]  /*0060*/  ISETP.GE.AND P0, PT, R9, UR5, PT ;  /* 0x0000000509007c0c */ /* 0x002fda000bf06270 */
[----:B------:R-:W-:Y:S05]  /*0070*/  @P0 EXIT ;  /* 0x000000000000094d */ /* 0x000fea0003800000 */
[----:B------:R-:W0:Y:S01]  /*0080*/  LDC.64 R2, c[0x0][0x380] ;  /* 0x0000e000ff027b82 */ /* 0x000e220000000a00 */
[----:B------:R-:W1:Y:S07]  /*0090*/  LDCU.64 UR4, c[0x0][0x358] ;  /* 0x00006b00ff0477ac */ /* 0x000e6e0008000a00 */
[----:B------:R-:W2:Y:S08]  /*00a0*/  LDC.64 R4, c[0x0][0x388] ;  /* 0x0000e200ff047b82 */ /* 0x000eb00000000a00 */
[----:B------:R-:W3:Y:S01]  /*00b0*/  LDC.64 R6, c[0x0][0x390] ;  /* 0x0000e400ff067b82 */ /* 0x000ee20000000a00 */
[----:B0-----:R-:W-:-:S06]  /*00c0*/  IMAD.WIDE R2, R9, 0x4, R2 ;  /* 0x0000000409027825 */ /* 0x001fcc00078e0202 */
[----:B-1----:R-:W4:Y:S01]  /*00d0*/  LDG.E R2, desc[UR4][R2.64] ;  /* 0x0000000402027981 */ /* 0x002f22000c1e1900 */
[----:B--2---:R-:W-:-:S06]  /*00e0*/  IMAD.WIDE R4, R9, 0x4, R4 ;  /* 0x0000000409047825 */ /* 0x004fcc00078e0204 */
[----:B------:R-:W4:Y:S01]  /*00f0*/  LDG.E R5, desc[UR4][R4.64] ;  /* 0x0000000404057981 */ /* 0x000f22000c1e1900 */
[----:B---3--:R-:W-:-:S04]  /*0100*/  IMAD.WIDE R6, R9, 0x4, R6 ;  /* 0x0000000409067825 */ /* 0x008fc800078e0206 */
[----:B----4-:R-:W-:-:S05]  /*0110*/  FADD R9, R2, R5 ;  /* 0x0000000502097221 */ /* 0x010fca0000000000 */
[----:B------:R-:W-:Y:S01]  /*0120*/  STG.E desc[UR4][R6.64], R9 ;  /* 0x0000000906007986 */ /* 0x000fe2000c101904 */
[----:B------:R-:W-:Y:S05]  /*0130*/  EXIT ;  /* 0x000000000000794d */ /* 0x000fea0003800000 */
.L_x_0:
[----:B------:R-:W-:-:S00]  /*0140*/  BRA `(.L_x_0) ;  /* 0xfffffffc00fc7947 */ /* 0x000fc0000383ffff */
[----:B------:R-:W-:-:S00]  /*0150*/  NOP ;  /* 0x0000000000007918 */ /* 0x000fc00000000000 */
        /* <DEDUP_REMOVED lines=10> */
.L_x_1:


//--------------------- .nv.shared.reserved.0     --------------------------
	.section	.nv.shared.reserved.0,"aw",@nobits
	.weak		__nv_reservedSMEM_offset_0_alias
	.size		__nv_reservedSMEM_offset_0_alias, 0, 64
	.other		__nv_reservedSMEM_offset_0_alias,@"STO_CUDA_RESERVED_SHARED STV_DEFAULT"
__nv_reservedSMEM_offset_0_alias:
	.zero		0
	.zero		64


//--------------------- .nv.constant0._Z4vaddPKfS0_Pfi --------------------------
	.section	.nv.constant0._Z4vaddPKfS0_Pfi,"a",@progbits
	.sectionflags	@""
	.align	4
.nv.constant0._Z4vaddPKfS0_Pfi:
	.zero		924


//--------------------- SYMBOLS --------------------------

	.type		.nv.reservedSmem.offset0,@object
	.size		.nv.reservedSmem.offset0,0x4
